//
// Generated by NVIDIA NVVM Compiler
//
// Compiler Build ID: CL-36424714
// Cuda compilation tools, release 13.0, V13.0.88
// Based on NVVM 20.0.0
//

.version 9.0
.target sm_100
.address_size 64

	// .globl	_Z15pw_copy_rc_cu_zPKdPdi

.visible .entry _Z15pw_copy_rc_cu_zPKdPdi(
	.param .u64 .ptr .align 1 _Z15pw_copy_rc_cu_zPKdPdi_param_0,
	.param .u64 .ptr .align 1 _Z15pw_copy_rc_cu_zPKdPdi_param_1,
	.param .u32 _Z15pw_copy_rc_cu_zPKdPdi_param_2
)
{
	.reg .pred 	%p<2>;
	.reg .b32 	%r<10>;
	.reg .b64 	%rd<10>;
	.reg .b64 	%fd<2>;

	ld.param.u64 	%rd1, [_Z15pw_copy_rc_cu_zPKdPdi_param_0];
	ld.param.u64 	%rd2, [_Z15pw_copy_rc_cu_zPKdPdi_param_1];
	ld.param.u32 	%r2, [_Z15pw_copy_rc_cu_zPKdPdi_param_2];
	mov.u32 	%r3, %ctaid.x;
	mov.u32 	%r4, %ntid.x;
	mov.u32 	%r5, %tid.x;
	mov.u32 	%r6, %ctaid.y;
	mov.u32 	%r7, %nctaid.x;
	mad.lo.s32 	%r8, %r7, %r6, %r3;
	mad.lo.s32 	%r1, %r8, %r4, %r5;
	setp.ge.s32 	%p1, %r1, %r2;
	@%p1 bra 	$L__BB0_2;
	cvta.to.global.u64 	%rd3, %rd1;
	cvta.to.global.u64 	%rd4, %rd2;
	shl.b32 	%r9, %r1, 1;
	mul.wide.s32 	%rd5, %r1, 8;
	add.s64 	%rd6, %rd3, %rd5;
	ld.global.f64 	%fd1, [%rd6];
	mul.wide.s32 	%rd7, %r9, 8;
	add.s64 	%rd8, %rd4, %rd7;
	st.global.f64 	[%rd8], %fd1;
	mov.b64 	%rd9, 0;
	st.global.u64 	[%rd8+8], %rd9;
$L__BB0_2:
	ret;

}


// ===== COMPILED SASS (sm_100) =====

	.target	sm_100

	.elftype	@"ET_EXEC"


//--------------------- .note.nv.tkinfo           --------------------------
	.section	.note.nv.tkinfo,"",@"SHT_NOTE"
	.sectionflags	@"SHF_NOTE_NV_TKINFO"
	.tkinfo
        /*0018*/ 	.word	0x00000002
        /*0030*/ 	.string	""
        /*0030*/ 	.string	"ptxas"
        /*0030*/ 	.string	"Cuda compilation tools, release 13.0, V13.0.88"
        /*0030*/ 	.string	"Build cuda_13.0.r13.0/compiler.36424714_0"
        /*0030*/ 	.string	"-arch sm_100 -m 64 "



//--------------------- .note.nv.cuinfo           --------------------------
	.section	.note.nv.cuinfo,"",@"SHT_NOTE"
	.sectionflags	@"SHF_NOTE_NV_CUINFO"
        /*0018*/ 	.short	0x0002
        /*001a*/ 	.short	0x0064
        /*001c*/ 	.short	0x0082
	.zero		2


//--------------------- .nv.info                  --------------------------
	.section	.nv.info,"",@"SHT_CUDA_INFO"
	.align	4


	//----- nvinfo : EIATTR_REGCOUNT
	.align		4
        /*0000*/ 	.byte	0x04, 0x2f
        /*0002*/ 	.short	(.L_1 - .L_0)
	.align		4
.L_0:
        /*0004*/ 	.word	index@(_Z15pw_copy_rc_cu_zPKdPdi)
        /*0008*/ 	.word	0x0000000a


	//----- nvinfo : EIATTR_FRAME_SIZE
	.align		4
.L_1:
        /*000c*/ 	.byte	0x04, 0x11
        /*000e*/ 	.short	(.L_3 - .L_2)
	.align		4
.L_2:
        /*0010*/ 	.word	index@(_Z15pw_copy_rc_cu_zPKdPdi)
        /*0014*/ 	.word	0x00000000


	//----- nvinfo : EIATTR_MIN_STACK_SIZE
	.align		4
.L_3:
        /*0018*/ 	.byte	0x04, 0x12
        /*001a*/ 	.short	(.L_5 - .L_4)
	.align		4
.L_4:
        /*001c*/ 	.word	index@(_Z15pw_copy_rc_cu_zPKdPdi)
        /*0020*/ 	.word	0x00000000
.L_5:


//--------------------- .nv.compat                --------------------------
	.section	.nv.compat,"",@"SHT_CUDA_COMPAT_INFO"
	.align	4
        /*0000*/ 	.byte	0x02, 0x09, 0x00, 0x00, 0x02, 0x02, 0x01, 0x00, 0x02, 0x05, 0x05, 0x00, 0x03, 0x07, 0x01, 0x01
        /*0010*/ 	.byte	0x02, 0x03, 0x00, 0x00, 0x02, 0x06, 0x01, 0x00, 0x04, 0x0b, 0x08, 0x00, 0x09, 0x00, 0x00, 0x00
        /*0020*/ 	.byte	0x00, 0x00, 0x00, 0x00


//--------------------- .nv.info._Z15pw_copy_rc_cu_zPKdPdi --------------------------
	.section	.nv.info._Z15pw_copy_rc_cu_zPKdPdi,"",@"SHT_CUDA_INFO"
	.sectionflags	@""
	.align	4


	//----- nvinfo : EIATTR_CUDA_API_VERSION
	.align		4
        /*0000*/ 	.byte	0x04, 0x37
        /*0002*/ 	.short	(.L_7 - .L_6)
.L_6:
        /*0004*/ 	.word	0x00000082


	//----- nvinfo : EIATTR_KPARAM_INFO
	.align		4
.L_7:
        /*0008*/ 	.byte	0x04, 0x17
        /*000a*/ 	.short	(.L_9 - .L_8)
.L_8:
        /*000c*/ 	.word	0x00000000
        /*0010*/ 	.short	0x0002
        /*0012*/ 	.short	0x0010
        /*0014*/ 	.byte	0x00, 0xf0, 0x11, 0x00


	//----- nvinfo : EIATTR_KPARAM_INFO
	.align		4
.L_9:
        /*0018*/ 	.byte	0x04, 0x17
        /*001a*/ 	.short	(.L_11 - .L_10)
.L_10:
        /*001c*/ 	.word	0x00000000
        /*0020*/ 	.short	0x0001
        /*0022*/ 	.short	0x0008
        /*0024*/ 	.byte	0x00, 0xf5, 0x21, 0x00


	//----- nvinfo : EIATTR_KPARAM_INFO
	.align		4
.L_11:
        /*0028*/ 	.byte	0x04, 0x17
        /*002a*/ 	.short	(.L_13 - .L_12)
.L_12:
        /*002c*/ 	.word	0x00000000
        /*0030*/ 	.short	0x0000
        /*0032*/ 	.short	0x0000
        /*0034*/ 	.byte	0x00, 0xf5, 0x21, 0x00


	//----- nvinfo : EIATTR_SPARSE_MMA_MASK
	.align		4
.L_13:
        /*0038*/ 	.byte	0x03, 0x50
        /*003a*/ 	.short	0x0000


	//----- nvinfo : EIATTR_MAXREG_COUNT
	.align		4
        /*003c*/ 	.byte	0x03, 0x1b
        /*003e*/ 	.short	0x00ff


	//----- nvinfo : EIATTR_MERCURY_ISA_VERSION
	.align		4
        /*0040*/ 	.byte	0x03, 0x5f
        /*0042*/ 	.short	0x0101


	//----- nvinfo : EIATTR_VRC_CTA_INIT_COUNT
	.align		4
        /*0044*/ 	.byte	0x02, 0x4a
	.zero		1
	.zero		1


	//----- nvinfo : EIATTR_EXIT_INSTR_OFFSETS
	.align		4
        /*0048*/ 	.byte	0x04, 0x1c
        /*004a*/ 	.short	(.L_15 - .L_14)


	//   ....[0]....
.L_14:
        /*004c*/ 	.word	0x000000a0


	//   ....[1]....
        /*0050*/ 	.word	0x00000140


	//----- nvinfo : EIATTR_CBANK_PARAM_SIZE
	.align		4
.L_15:
        /*0054*/ 	.byte	0x03, 0x19
        /*0056*/ 	.short	0x0014


	//----- nvinfo : EIATTR_PARAM_CBANK
	.align		4
        /*0058*/ 	.byte	0x04, 0x0a
        /*005a*/ 	.short	(.L_17 - .L_16)
	.align		4
.L_16:
        /*005c*/ 	.word	index@(.nv.constant0._Z15pw_copy_rc_cu_zPKdPdi)
        /*0060*/ 	.short	0x0380
        /*0062*/ 	.short	0x0014


	//----- nvinfo : EIATTR_SW_WAR
	.align		4
.L_17:
        /*0064*/ 	.byte	0x04, 0x36
        /*0066*/ 	.short	(.L_19 - .L_18)
.L_18:
        /*0068*/ 	.word	0x00000008
.L_19:


//--------------------- .nv.callgraph             --------------------------
	.section	.nv.callgraph,"",@"SHT_CUDA_CALLGRAPH"
	.align	4
	.sectionentsize	8
	.align		4
        /*0000*/ 	.word	0x00000000
	.align		4
        /*0004*/ 	.word	0xffffffff
	.align		4
        /*0008*/ 	.word	0x00000000
	.align		4
        /*000c*/ 	.word	0xfffffffe
	.align		4
        /*0010*/ 	.word	0x00000000
	.align		4
        /*0014*/ 	.word	0xfffffffd
	.align		4
        /*0018*/ 	.word	0x00000000
	.align		4
        /*001c*/ 	.word	0xfffffffc


//--------------------- .text._Z15pw_copy_rc_cu_zPKdPdi --------------------------
	.section	.text._Z15pw_copy_rc_cu_zPKdPdi,"ax",@progbits
	.align	128
        .global         _Z15pw_copy_rc_cu_zPKdPdi
        .type           _Z15pw_copy_rc_cu_zPKdPdi,@function
        .size           _Z15pw_copy_rc_cu_zPKdPdi,(.L_x_1 - _Z15pw_copy_rc_cu_zPKdPdi)
        .other          _Z15pw_copy_rc_cu_zPKdPdi,@"STO_CUDA_ENTRY STV_DEFAULT"
_Z15pw_copy_rc_cu_zPKdPdi:
.text._Z15pw_copy_rc_cu_zPKdPdi:
[----:B------:R-:W-:Y:S01]  /*0000*/  LDC R1, c[0x0][0x37c] ;  /* 0x0000df00ff017b82 */ /* 0x000fe20000000800 */
[----:B------:R-:W0:Y:S01]  /*0010*/  S2R R0, SR_CTAID.Y ;  /* 0x0000000000007919 */ /* 0x000e220000002600 */
[----:B------:R-:W1:Y:S06]  /*0020*/  LDCU UR5, c[0x0][0x360] ;  /* 0x00006c00ff0577ac */ /* 0x000e6c0008000800 */
[----:B------:R-:W0:Y:S01]  /*0030*/  S2UR UR4, SR_CTAID.X ;  /* 0x00000000000479c3 */ /* 0x000e220000002500 */
[----:B------:R-:W1:Y:S01]  /*0040*/  S2R R7, SR_TID.X ;  /* 0x0000000000077919 */ /* 0x000e620000002100 */
[----:B------:R-:W2:Y:S06]  /*0050*/  LDCU UR6, c[0x0][0x390] ;  /* 0x00007200ff0677ac */ /* 0x000eac0008000800 */
[----:B------:R-:W0:Y:S02]  /*0060*/  LDC R3, c[0x0][0x370] ;  /* 0x0000dc00ff037b82 */ /* 0x000e240000000800 */
[----:B0-----:R-:W-:-:S04]  /*0070*/  IMAD R0, R0, R3, UR4 ;  /* 0x0000000400007e24 */ /* 0x001fc8000f8e0203 */
[----:B-1----:R-:W-:-:S05]  /*0080*/  IMAD R7, R0, UR5, R7 ;  /* 0x0000000500077c24 */ /* 0x002fca000f8e0207 */
[----:B--2---:R-:W-:-:S13]  /*0090*/  ISETP.GE.AND P0, PT, R7, UR6, PT ;  /* 0x0000000607007c0c */ /* 0x004fda000bf06270 */
[----:B------:R-:W-:Y:S05]  /*00a0*/  @P0 EXIT ;  /* 0x000000000000094d */ /* 0x000fea0003800000 */
[----:B------:R-:W0:Y:S01]  /*00b0*/  LDC.64 R2, c[0x0][0x380] ;  /* 0x0000e000ff027b82 */ /* 0x000e220000000a00 */
[----:B------:R-:W1:Y:S07]  /*00c0*/  LDCU.64 UR4, c[0x0][0x358] ;  /* 0x00006b00ff0477ac */ /* 0x000e6e0008000a00 */
[----:B------:R-:W2:Y:S01]  /*00d0*/  LDC.64 R4, c[0x0][0x388] ;  /* 0x0000e200ff047b82 */ /* 0x000ea20000000a00 */
[----:B0-----:R-:W-:-:S06]  /*00e0*/  IMAD.WIDE R2, R7, 0x8, R2 ;  /* 0x0000000807027825 */ /* 0x001fcc00078e0202 */
[----:B-1----:R-:W3:Y:S01]  /*00f0*/  LDG.E.64 R2, desc[UR4][R2.64] ;  /* 0x0000000402027981 */ /* 0x002ee2000c1e1b00 */
[----:B------:R-:W-:-:S05]  /*0100*/  SHF.L.U32 R7, R7, 0x1, RZ ;  /* 0x0000000107077819 */ /* 0x000fca00000006ff */
[----:B--2---:R-:W-:-:S05]  /*0110*/  IMAD.WIDE R4, R7, 0x8, R4 ;  /* 0x0000000807047825 */ /* 0x004fca00078e0204 */
[----:B------:R-:W-:Y:S04]  /*0120*/  STG.E.64 desc[UR4][R4.64+0x8], RZ ;  /* 0x000008ff04007986 */ /* 0x000fe8000c101b04 */
[----:B---3--:R-:W-:Y:S01]  /*0130*/  STG.E.64 desc[UR4][R4.64], R2 ;  /* 0x0000000204007986 */ /* 0x008fe2000c101b04 */
[----:B------:R-:W-:Y:S05]  /*0140*/  EXIT ;  /* 0x000000000000794d */ /* 0x000fea0003800000 */
.L_x_0:
[----:B------:R-:W-:-:S00]  /*0150*/  BRA `(.L_x_0) ;  /* 0xfffffffc00fc7947 */ /* 0x000fc0000383ffff */
[----:B------:R-:W-:-:S00]  /*0160*/  NOP ;  /* 0x0000000000007918 */ /* 0x000fc00000000000 */
        /* <DEDUP_REMOVED lines=9> */
.L_x_1:


//--------------------- .nv.shared.reserved.0     --------------------------
	.section	.nv.shared.reserved.0,"aw",@nobits
	.weak		__nv_reservedSMEM_offset_0_alias
	.size		__nv_reservedSMEM_offset_0_alias, 0, 64
	.other		__nv_reservedSMEM_offset_0_alias,@"STO_CUDA_RESERVED_SHARED STV_DEFAULT"
__nv_reservedSMEM_offset_0_alias:
	.zero		0
	.zero		64


//--------------------- .nv.constant0._Z15pw_copy_rc_cu_zPKdPdi --------------------------
	.section	.nv.constant0._Z15pw_copy_rc_cu_zPKdPdi,"a",@progbits
	.sectionflags	@""
	.align	4
.nv.constant0._Z15pw_copy_rc_cu_zPKdPdi:
	.zero		916


//--------------------- SYMBOLS --------------------------

	.type		.nv.reservedSmem.offset0,@object
	.size		.nv.reservedSmem.offset0,0x4
